//
// Generated by NVIDIA NVVM Compiler
//
// Compiler Build ID: CL-36424714
// Cuda compilation tools, release 13.0, V13.0.88
// Based on NVVM 20.0.0
//

.version 9.0
.target sm_100
.address_size 64

	// .globl	avgpool_kernel

.visible .entry avgpool_kernel(
	.param .u64 .ptr .align 1 avgpool_kernel_param_0,
	.param .u64 .ptr .align 1 avgpool_kernel_param_1
)
.maxntid 1024
{
	.reg .pred 	%p<27>;
	.reg .b32 	%r<2>;
	.reg .b32 	%f<103>;
	.reg .b64 	%rd<9>;

	ld.param.u64 	%rd3, [avgpool_kernel_param_0];
	ld.param.u64 	%rd2, [avgpool_kernel_param_1];
	cvta.to.global.u64 	%rd4, %rd3;
	mov.u32 	%r1, %tid.x;
	setp.gt.u32 	%p1, %r1, 63;
	mul.wide.u32 	%rd5, %r1, 4;
	add.s64 	%rd1, %rd4, %rd5;
	mov.f32 	%f79, 0f00000000;
	@%p1 bra 	$L__BB0_2;
	ld.global.nc.f32 	%f52, [%rd1];
	add.f32 	%f79, %f52, 0f00000000;
$L__BB0_2:
	setp.gt.u32 	%p2, %r1, 63;
	@%p2 bra 	$L__BB0_4;
	ld.global.nc.f32 	%f53, [%rd1+256];
	add.f32 	%f79, %f79, %f53;
$L__BB0_4:
	setp.gt.u32 	%p3, %r1, 63;
	@%p3 bra 	$L__BB0_6;
	ld.global.nc.f32 	%f54, [%rd1+512];
	add.f32 	%f79, %f79, %f54;
$L__BB0_6:
	setp.gt.u32 	%p4, %r1, 63;
	@%p4 bra 	$L__BB0_8;
	ld.global.nc.f32 	%f55, [%rd1+768];
	add.f32 	%f79, %f79, %f55;
$L__BB0_8:
	setp.gt.u32 	%p5, %r1, 63;
	@%p5 bra 	$L__BB0_10;
	ld.global.nc.f32 	%f56, [%rd1+1024];
	add.f32 	%f79, %f79, %f56;
$L__BB0_10:
	setp.gt.u32 	%p6, %r1, 63;
	@%p6 bra 	$L__BB0_12;
	ld.global.nc.f32 	%f57, [%rd1+1280];
	add.f32 	%f79, %f79, %f57;
$L__BB0_12:
	setp.gt.u32 	%p7, %r1, 63;
	@%p7 bra 	$L__BB0_14;
	ld.global.nc.f32 	%f58, [%rd1+1536];
	add.f32 	%f79, %f79, %f58;
$L__BB0_14:
	setp.gt.u32 	%p8, %r1, 63;
	@%p8 bra 	$L__BB0_16;
	ld.global.nc.f32 	%f59, [%rd1+1792];
	add.f32 	%f79, %f79, %f59;
$L__BB0_16:
	setp.gt.u32 	%p9, %r1, 63;
	@%p9 bra 	$L__BB0_18;
	ld.global.nc.f32 	%f60, [%rd1+2048];
	add.f32 	%f79, %f79, %f60;
$L__BB0_18:
	setp.gt.u32 	%p10, %r1, 63;
	@%p10 bra 	$L__BB0_20;
	ld.global.nc.f32 	%f61, [%rd1+2304];
	add.f32 	%f79, %f79, %f61;
$L__BB0_20:
	setp.gt.u32 	%p11, %r1, 63;
	@%p11 bra 	$L__BB0_22;
	ld.global.nc.f32 	%f62, [%rd1+2560];
	add.f32 	%f79, %f79, %f62;
$L__BB0_22:
	setp.gt.u32 	%p12, %r1, 63;
	@%p12 bra 	$L__BB0_24;
	ld.global.nc.f32 	%f63, [%rd1+2816];
	add.f32 	%f79, %f79, %f63;
$L__BB0_24:
	setp.gt.u32 	%p13, %r1, 63;
	@%p13 bra 	$L__BB0_26;
	ld.global.nc.f32 	%f64, [%rd1+3072];
	add.f32 	%f79, %f79, %f64;
$L__BB0_26:
	setp.gt.u32 	%p14, %r1, 63;
	@%p14 bra 	$L__BB0_28;
	ld.global.nc.f32 	%f65, [%rd1+3328];
	add.f32 	%f79, %f79, %f65;
$L__BB0_28:
	setp.gt.u32 	%p15, %r1, 63;
	@%p15 bra 	$L__BB0_30;
	ld.global.nc.f32 	%f66, [%rd1+3584];
	add.f32 	%f79, %f79, %f66;
$L__BB0_30:
	setp.gt.u32 	%p16, %r1, 63;
	@%p16 bra 	$L__BB0_32;
	ld.global.nc.f32 	%f67, [%rd1+3840];
	add.f32 	%f79, %f79, %f67;
$L__BB0_32:
	setp.gt.u32 	%p17, %r1, 63;
	@%p17 bra 	$L__BB0_34;
	ld.global.nc.f32 	%f68, [%rd1+4096];
	add.f32 	%f79, %f79, %f68;
$L__BB0_34:
	setp.gt.u32 	%p18, %r1, 63;
	@%p18 bra 	$L__BB0_36;
	ld.global.nc.f32 	%f69, [%rd1+4352];
	add.f32 	%f79, %f79, %f69;
$L__BB0_36:
	setp.gt.u32 	%p19, %r1, 63;
	@%p19 bra 	$L__BB0_38;
	ld.global.nc.f32 	%f70, [%rd1+4608];
	add.f32 	%f79, %f79, %f70;
$L__BB0_38:
	setp.gt.u32 	%p20, %r1, 63;
	@%p20 bra 	$L__BB0_40;
	ld.global.nc.f32 	%f71, [%rd1+4864];
	add.f32 	%f79, %f79, %f71;
$L__BB0_40:
	setp.gt.u32 	%p21, %r1, 63;
	@%p21 bra 	$L__BB0_42;
	ld.global.nc.f32 	%f72, [%rd1+5120];
	add.f32 	%f79, %f79, %f72;
$L__BB0_42:
	setp.gt.u32 	%p22, %r1, 63;
	@%p22 bra 	$L__BB0_44;
	ld.global.nc.f32 	%f73, [%rd1+5376];
	add.f32 	%f79, %f79, %f73;
$L__BB0_44:
	setp.gt.u32 	%p23, %r1, 63;
	@%p23 bra 	$L__BB0_46;
	ld.global.nc.f32 	%f74, [%rd1+5632];
	add.f32 	%f79, %f79, %f74;
$L__BB0_46:
	setp.gt.u32 	%p24, %r1, 63;
	@%p24 bra 	$L__BB0_48;
	ld.global.nc.f32 	%f75, [%rd1+5888];
	add.f32 	%f79, %f79, %f75;
$L__BB0_48:
	setp.gt.u32 	%p25, %r1, 63;
	@%p25 bra 	$L__BB0_50;
	ld.global.nc.f32 	%f76, [%rd1+6144];
	add.f32 	%f79, %f79, %f76;
$L__BB0_50:
	setp.gt.u32 	%p26, %r1, 63;
	@%p26 bra 	$L__BB0_52;
	mul.f32 	%f77, %f79, 0f3D23D70A;
	cvta.to.global.u64 	%rd6, %rd2;
	add.s64 	%rd8, %rd6, %rd5;
	st.global.f32 	[%rd8], %f77;
$L__BB0_52:
	ret;

}


// ===== COMPILED SASS (sm_100) =====

	.target	sm_100

	.elftype	@"ET_EXEC"


//--------------------- .note.nv.tkinfo           --------------------------
	.section	.note.nv.tkinfo,"",@"SHT_NOTE"
	.sectionflags	@"SHF_NOTE_NV_TKINFO"
	.tkinfo
        /*0018*/ 	.word	0x00000002
        /*0030*/ 	.string	""
        /*0030*/ 	.string	"ptxas"
        /*0030*/ 	.string	"Cuda compilation tools, release 13.0, V13.0.88"
        /*0030*/ 	.string	"Build cuda_13.0.r13.0/compiler.36424714_0"
        /*0030*/ 	.string	"-arch sm_100 -m 64 "



//--------------------- .note.nv.cuinfo           --------------------------
	.section	.note.nv.cuinfo,"",@"SHT_NOTE"
	.sectionflags	@"SHF_NOTE_NV_CUINFO"
        /*0018*/ 	.short	0x0002
        /*001a*/ 	.short	0x0064
        /*001c*/ 	.short	0x0082
	.zero		2


//--------------------- .nv.info                  --------------------------
	.section	.nv.info,"",@"SHT_CUDA_INFO"
	.align	4


	//----- nvinfo : EIATTR_REGCOUNT
	.align		4
        /*0000*/ 	.byte	0x04, 0x2f
        /*0002*/ 	.short	(.L_1 - .L_0)
	.align		4
.L_0:
        /*0004*/ 	.word	index@(avgpool_kernel)
        /*0008*/ 	.word	0x00000008


	//----- nvinfo : EIATTR_FRAME_SIZE
	.align		4
.L_1:
        /*000c*/ 	.byte	0x04, 0x11
        /*000e*/ 	.short	(.L_3 - .L_2)
	.align		4
.L_2:
        /*0010*/ 	.word	index@(avgpool_kernel)
        /*0014*/ 	.word	0x00000000


	//----- nvinfo : EIATTR_MIN_STACK_SIZE
	.align		4
.L_3:
        /*0018*/ 	.byte	0x04, 0x12
        /*001a*/ 	.short	(.L_5 - .L_4)
	.align		4
.L_4:
        /*001c*/ 	.word	index@(avgpool_kernel)
        /*0020*/ 	.word	0x00000000
.L_5:


//--------------------- .nv.compat                --------------------------
	.section	.nv.compat,"",@"SHT_CUDA_COMPAT_INFO"
	.align	4
        /*0000*/ 	.byte	0x02, 0x09, 0x00, 0x00, 0x02, 0x02, 0x01, 0x00, 0x02, 0x05, 0x05, 0x00, 0x03, 0x07, 0x01, 0x01
        /*0010*/ 	.byte	0x02, 0x03, 0x00, 0x00, 0x02, 0x06, 0x01, 0x00, 0x04, 0x0b, 0x08, 0x00, 0x09, 0x00, 0x00, 0x00
        /*0020*/ 	.byte	0x00, 0x00, 0x00, 0x00


//--------------------- .nv.info.avgpool_kernel   --------------------------
	.section	.nv.info.avgpool_kernel,"",@"SHT_CUDA_INFO"
	.sectionflags	@""
	.align	4


	//----- nvinfo : EIATTR_CUDA_API_VERSION
	.align		4
        /*0000*/ 	.byte	0x04, 0x37
        /*0002*/ 	.short	(.L_7 - .L_6)
.L_6:
        /*0004*/ 	.word	0x00000082


	//----- nvinfo : EIATTR_KPARAM_INFO
	.align		4
.L_7:
        /*0008*/ 	.byte	0x04, 0x17
        /*000a*/ 	.short	(.L_9 - .L_8)
.L_8:
        /*000c*/ 	.word	0x00000000
        /*0010*/ 	.short	0x0001
        /*0012*/ 	.short	0x0008
        /*0014*/ 	.byte	0x00, 0xf5, 0x21, 0x00


	//----- nvinfo : EIATTR_KPARAM_INFO
	.align		4
.L_9:
        /*0018*/ 	.byte	0x04, 0x17
        /*001a*/ 	.short	(.L_11 - .L_10)
.L_10:
        /*001c*/ 	.word	0x00000000
        /*0020*/ 	.short	0x0000
        /*0022*/ 	.short	0x0000
        /*0024*/ 	.byte	0x00, 0xf5, 0x21, 0x00


	//----- nvinfo : EIATTR_SPARSE_MMA_MASK
	.align		4
.L_11:
        /*0028*/ 	.byte	0x03, 0x50
        /*002a*/ 	.short	0x0000


	//----- nvinfo : EIATTR_MAXREG_COUNT
	.align		4
        /*002c*/ 	.byte	0x03, 0x1b
        /*002e*/ 	.short	0x0040


	//----- nvinfo : EIATTR_MERCURY_ISA_VERSION
	.align		4
        /*0030*/ 	.byte	0x03, 0x5f
        /*0032*/ 	.short	0x0101


	//----- nvinfo : EIATTR_VRC_CTA_INIT_COUNT
	.align		4
        /*0034*/ 	.byte	0x02, 0x4a
	.zero		1
	.zero		1


	//----- nvinfo : EIATTR_EXIT_INSTR_OFFSETS
	.align		4
        /*0038*/ 	.byte	0x04, 0x1c
        /*003a*/ 	.short	(.L_13 - .L_12)


	//   ....[0]....
.L_12:
        /*003c*/ 	.word	0x000005a0


	//   ....[1]....
        /*0040*/ 	.word	0x000005f0


	//----- nvinfo : EIATTR_MAX_THREADS
	.align		4
.L_13:
        /*0044*/ 	.byte	0x04, 0x05
        /*0046*/ 	.short	(.L_15 - .L_14)
.L_14:
        /*0048*/ 	.word	0x00000400
        /*004c*/ 	.word	0x00000001
        /*0050*/ 	.word	0x00000001


	//----- nvinfo : EIATTR_CRS_STACK_SIZE
	.align		4
.L_15:
        /*0054*/ 	.byte	0x04, 0x1e
        /*0056*/ 	.short	(.L_17 - .L_16)
.L_16:
        /*0058*/ 	.word	0x00000000


	//----- nvinfo : EIATTR_CBANK_PARAM_SIZE
	.align		4
.L_17:
        /*005c*/ 	.byte	0x03, 0x19
        /*005e*/ 	.short	0x0010


	//----- nvinfo : EIATTR_PARAM_CBANK
	.align		4
        /*0060*/ 	.byte	0x04, 0x0a
        /*0062*/ 	.short	(.L_19 - .L_18)
	.align		4
.L_18:
        /*0064*/ 	.word	index@(.nv.constant0.avgpool_kernel)
        /*0068*/ 	.short	0x0380
        /*006a*/ 	.short	0x0010


	//----- nvinfo : EIATTR_SW_WAR
	.align		4
.L_19:
        /*006c*/ 	.byte	0x04, 0x36
        /*006e*/ 	.short	(.L_21 - .L_20)
.L_20:
        /*0070*/ 	.word	0x00000008
.L_21:


//--------------------- .nv.callgraph             --------------------------
	.section	.nv.callgraph,"",@"SHT_CUDA_CALLGRAPH"
	.align	4
	.sectionentsize	8
	.align		4
        /*0000*/ 	.word	0x00000000
	.align		4
        /*0004*/ 	.word	0xffffffff
	.align		4
        /*0008*/ 	.word	0x00000000
	.align		4
        /*000c*/ 	.word	0xfffffffe
	.align		4
        /*0010*/ 	.word	0x00000000
	.align		4
        /*0014*/ 	.word	0xfffffffd
	.align		4
        /*0018*/ 	.word	0x00000000
	.align		4
        /*001c*/ 	.word	0xfffffffc


//--------------------- .text.avgpool_kernel      --------------------------
	.section	.text.avgpool_kernel,"ax",@progbits
	.align	128
        .global         avgpool_kernel
        .type           avgpool_kernel,@function
        .size           avgpool_kernel,(.L_x_27 - avgpool_kernel)
        .other          avgpool_kernel,@"STO_CUDA_ENTRY STV_DEFAULT"
avgpool_kernel:
.text.avgpool_kernel:
[----:B------:R-:W-:Y:S01]  /*0000*/  LDC R1, c[0x0][0x37c] ;  /* 0x0000df00ff017b82 */ /* 0x000fe20000000800 */
[----:B------:R-:W0:Y:S07]  /*0010*/  S2R R0, SR_TID.X ;  /* 0x0000000000007919 */ /* 0x000e2e0000002100 */
[----:B------:R-:W1:Y:S01]  /*0020*/  LDC.64 R2, c[0x0][0x380] ;  /* 0x0000e000ff027b82 */ /* 0x000e620000000a00 */
[----:B------:R-:W2:Y:S01]  /*0030*/  LDCU.64 UR4, c[0x0][0x358] ;  /* 0x00006b00ff0477ac */ /* 0x000ea20008000a00 */
[----:B------:R-:W-:Y:S01]  /*0040*/  BSSY.RECONVERGENT B0, `(.L_x_0) ;  /* 0x0000009000007945 */ /* 0x000fe20003800200 */
[----:B------:R-:W-:Y:S01]  /*0050*/  HFMA2 R4, -RZ, RZ, 0, 0 ;  /* 0x00000000ff047431 */ /* 0x000fe200000001ff */
[C---:B0-----:R-:W-:Y:S01]  /*0060*/  ISETP.GT.U32.AND P0, PT, R0.reuse, 0x3f, PT ;  /* 0x0000003f0000780c */ /* 0x041fe20003f04070 */
[----:B-1----:R-:W-:-:S12]  /*0070*/  IMAD.WIDE.U32 R2, R0, 0x4, R2 ;  /* 0x0000000400027825 */ /* 0x002fd800078e0002 */
[----:B--2---:R-:W-:Y:S05]  /*0080*/  @P0 BRA `(.L_x_1) ;  /* 0x0000000000100947 */ /* 0x004fea0003800000 */
[----:B------:R-:W2:Y:S04]  /*0090*/  LDG.E.CONSTANT R4, desc[UR4][R2.64] ;  /* 0x0000000402047981 */ /* 0x000ea8000c1e9900 */
[----:B------:R-:W3:Y:S01]  /*00a0*/  LDG.E.CONSTANT R5, desc[UR4][R2.64+0x100] ;  /* 0x0001000402057981 */ /* 0x000ee2000c1e9900 */
[----:B--2---:R-:W-:-:S04]  /*00b0*/  FADD R4, RZ, R4 ;  /* 0x00000004ff047221 */ /* 0x004fc80000000000 */
[----:B---3--:R-:W-:-:S07]  /*00c0*/  FADD R4, R4, R5 ;  /* 0x0000000504047221 */ /* 0x008fce0000000000 */
.L_x_1:
[----:B------:R-:W-:Y:S05]  /*00d0*/  BSYNC.RECONVERGENT B0 ;  /* 0x0000000000007941 */ /* 0x000fea0003800200 */
.L_x_0:
[----:B------:R-:W-:Y:S04]  /*00e0*/  BSSY.RECONVERGENT B0, `(.L_x_2) ;  /* 0x000004a000007945 */ /* 0x000fe80003800200 */
[----:B------:R-:W-:Y:S04]  /*00f0*/  BSSY.RELIABLE B1, `(.L_x_3) ;  /* 0x0000046000017945 */ /* 0x000fe80003800100 */
[----:B------:R-:W-:Y:S05]  /*0100*/  @P0 BRA `(.L_x_4) ;  /* 0x0000000000140947 */ /* 0x000fea0003800000 */
[----:B------:R-:W2:Y:S02]  /*0110*/  LDG.E.CONSTANT R5, desc[UR4][R2.64+0x200] ;  /* 0x0002000402057981 */ /* 0x000ea4000c1e9900 */
[----:B--2---:R-:W-:Y:S01]  /*0120*/  FADD R4, R4, R5 ;  /* 0x0000000504047221 */ /* 0x004fe20000000000 */
[----:B------:R-:W-:Y:S06]  /*0130*/  @P0 BRA `(.L_x_5) ;  /* 0x0000000000140947 */ /* 0x000fec0003800000 */
[----:B------:R-:W2:Y:S02]  /*0140*/  LDG.E.CONSTANT R5, desc[UR4][R2.64+0x300] ;  /* 0x0003000402057981 */ /* 0x000ea4000c1e9900 */
[----:B--2---:R-:W-:-:S07]  /*0150*/  FADD R4, R4, R5 ;  /* 0x0000000504047221 */ /* 0x004fce0000000000 */
.L_x_4:
[----:B------:R-:W-:Y:S05]  /*0160*/  @P0 BRA `(.L_x_6) ;  /* 0x0000000000140947 */ /* 0x000fea0003800000 */
[----:B------:R-:W2:Y:S02]  /*0170*/  LDG.E.CONSTANT R5, desc[UR4][R2.64+0x400] ;  /* 0x0004000402057981 */ /* 0x000ea4000c1e9900 */
[----:B--2---:R-:W-:-:S07]  /*0180*/  FADD R4, R4, R5 ;  /* 0x0000000504047221 */ /* 0x004fce0000000000 */
.L_x_5:
[----:B------:R-:W-:Y:S05]  /*0190*/  @P0 BRA `(.L_x_7) ;  /* 0x0000000000140947 */ /* 0x000fea0003800000 */
[----:B------:R-:W2:Y:S02]  /*01a0*/  LDG.E.CONSTANT R5, desc[UR4][R2.64+0x500] ;  /* 0x0005000402057981 */ /* 0x000ea4000c1e9900 */
[----:B--2---:R-:W-:-:S07]  /*01b0*/  FADD R4, R4, R5 ;  /* 0x0000000504047221 */ /* 0x004fce0000000000 */
.L_x_6:
[----:B------:R-:W-:Y:S05]  /*01c0*/  @P0 BRA `(.L_x_8) ;  /* 0x0000000000140947 */ /* 0x000fea0003800000 */
[----:B------:R-:W2:Y:S02]  /*01d0*/  LDG.E.CONSTANT R5, desc[UR4][R2.64+0x600] ;  /* 0x0006000402057981 */ /* 0x000ea4000c1e9900 */
[----:B--2---:R-:W-:-:S07]  /*01e0*/  FADD R4, R4, R5 ;  /* 0x0000000504047221 */ /* 0x004fce0000000000 */
.L_x_7:
[----:B------:R-:W-:Y:S05]  /*01f0*/  @P0 BRA `(.L_x_9) ;  /* 0x0000000000140947 */ /* 0x000fea0003800000 */
[----:B------:R-:W2:Y:S02]  /*0200*/  LDG.E.CONSTANT R5, desc[UR4][R2.64+0x700] ;  /* 0x0007000402057981 */ /* 0x000ea4000c1e9900 */
[----:B--2---:R-:W-:-:S07]  /*0210*/  FADD R4, R4, R5 ;  /* 0x0000000504047221 */ /* 0x004fce0000000000 */
.L_x_8:
[----:B------:R-:W-:Y:S05]  /*0220*/  @P0 BRA `(.L_x_10) ;  /* 0x0000000000140947 */ /* 0x000fea0003800000 */
[----:B------:R-:W2:Y:S02]  /*0230*/  LDG.E.CONSTANT R5, desc[UR4][R2.64+0x800] ;  /* 0x0008000402057981 */ /* 0x000ea4000c1e9900 */
[----:B--2---:R-:W-:-:S07]  /*0240*/  FADD R4, R4, R5 ;  /* 0x0000000504047221 */ /* 0x004fce0000000000 */
.L_x_9:
[----:B------:R-:W-:Y:S05]  /*0250*/  @P0 BRA `(.L_x_11) ;  /* 0x0000000000140947 */ /* 0x000fea0003800000 */
[----:B------:R-:W2:Y:S02]  /*0260*/  LDG.E.CONSTANT R5, desc[UR4][R2.64+0x900] ;  /* 0x0009000402057981 */ /* 0x000ea4000c1e9900 */
[----:B--2---:R-:W-:-:S07]  /*0270*/  FADD R4, R4, R5 ;  /* 0x0000000504047221 */ /* 0x004fce0000000000 */
.L_x_10:
[----:B------:R-:W-:Y:S05]  /*0280*/  @P0 BRA `(.L_x_12) ;  /* 0x0000000000140947 */ /* 0x000fea0003800000 */
[----:B------:R-:W2:Y:S02]  /*0290*/  LDG.E.CONSTANT R5, desc[UR4][R2.64+0xa00] ;  /* 0x000a000402057981 */ /* 0x000ea4000c1e9900 */
[----:B--2---:R-:W-:-:S07]  /*02a0*/  FADD R4, R4, R5 ;  /* 0x0000000504047221 */ /* 0x004fce0000000000 */
.L_x_11:
[----:B------:R-:W-:Y:S05]  /*02b0*/  @P0 BRA `(.L_x_13) ;  /* 0x0000000000140947 */ /* 0x000fea0003800000 */
[----:B------:R-:W2:Y:S02]  /*02c0*/  LDG.E.CONSTANT R5, desc[UR4][R2.64+0xb00] ;  /* 0x000b000402057981 */ /* 0x000ea4000c1e9900 */
[----:B--2---:R-:W-:-:S07]  /*02d0*/  FADD R4, R4, R5 ;  /* 0x0000000504047221 */ /* 0x004fce0000000000 */
.L_x_12:
[----:B------:R-:W-:Y:S05]  /*02e0*/  @P0 BRA `(.L_x_14) ;  /* 0x0000000000140947 */ /* 0x000fea0003800000 */
[----:B------:R-:W2:Y:S02]  /*02f0*/  LDG.E.CONSTANT R5, desc[UR4][R2.64+0xc00] ;  /* 0x000c000402057981 */ /* 0x000ea4000c1e9900 */
[----:B--2---:R-:W-:-:S07]  /*0300*/  FADD R4, R4, R5 ;  /* 0x0000000504047221 */ /* 0x004fce0000000000 */
.L_x_13:
[----:B------:R-:W-:Y:S05]  /*0310*/  @P0 BRA `(.L_x_15) ;  /* 0x0000000000140947 */ /* 0x000fea0003800000 */
[----:B------:R-:W2:Y:S02]  /*0320*/  LDG.E.CONSTANT R5, desc[UR4][R2.64+0xd00] ;  /* 0x000d000402057981 */ /* 0x000ea4000c1e9900 */
[----:B--2---:R-:W-:-:S07]  /*0330*/  FADD R4, R4, R5 ;  /* 0x0000000504047221 */ /* 0x004fce0000000000 */
.L_x_14:
[----:B------:R-:W-:Y:S05]  /*0340*/  @P0 BRA `(.L_x_16) ;  /* 0x0000000000140947 */ /* 0x000fea0003800000 */
[----:B------:R-:W2:Y:S02]  /*0350*/  LDG.E.CONSTANT R5, desc[UR4][R2.64+0xe00] ;  /* 0x000e000402057981 */ /* 0x000ea4000c1e9900 */
[----:B--2---:R-:W-:-:S07]  /*0360*/  FADD R4, R4, R5 ;  /* 0x0000000504047221 */ /* 0x004fce0000000000 */
.L_x_15:
[----:B------:R-:W-:Y:S05]  /*0370*/  @P0 BRA `(.L_x_17) ;  /* 0x0000000000140947 */ /* 0x000fea0003800000 */
[----:B------:R-:W2:Y:S02]  /*0380*/  LDG.E.CONSTANT R5, desc[UR4][R2.64+0xf00] ;  /* 0x000f000402057981 */ /* 0x000ea4000c1e9900 */
[----:B--2---:R-:W-:-:S07]  /*0390*/  FADD R4, R4, R5 ;  /* 0x0000000504047221 */ /* 0x004fce0000000000 */
.L_x_16:
[----:B------:R-:W-:Y:S05]  /*03a0*/  @P0 BRA `(.L_x_18) ;  /* 0x0000000000140947 */ /* 0x000fea0003800000 */
[----:B------:R-:W2:Y:S02]  /*03b0*/  LDG.E.CONSTANT R5, desc[UR4][R2.64+0x1000] ;  /* 0x0010000402057981 */ /* 0x000ea4000c1e9900 */
[----:B--2---:R-:W-:-:S07]  /*03c0*/  FADD R4, R4, R5 ;  /* 0x0000000504047221 */ /* 0x004fce0000000000 */
.L_x_17:
[----:B------:R-:W-:Y:S05]  /*03d0*/  @P0 BRA `(.L_x_19) ;  /* 0x0000000000140947 */ /* 0x000fea0003800000 */
[----:B------:R-:W2:Y:S02]  /*03e0*/  LDG.E.CONSTANT R5, desc[UR4][R2.64+0x1100] ;  /* 0x0011000402057981 */ /* 0x000ea4000c1e9900 */
[----:B--2---:R-:W-:-:S07]  /*03f0*/  FADD R4, R4, R5 ;  /* 0x0000000504047221 */ /* 0x004fce0000000000 */
.L_x_18:
[----:B------:R-:W-:Y:S05]  /*0400*/  @P0 BRA `(.L_x_20) ;  /* 0x0000000000140947 */ /* 0x000fea0003800000 */
[----:B------:R-:W2:Y:S02]  /*0410*/  LDG.E.CONSTANT R5, desc[UR4][R2.64+0x1200] ;  /* 0x0012000402057981 */ /* 0x000ea4000c1e9900 */
[----:B--2---:R-:W-:-:S07]  /*0420*/  FADD R4, R4, R5 ;  /* 0x0000000504047221 */ /* 0x004fce0000000000 */
.L_x_19:
[----:B------:R-:W-:Y:S05]  /*0430*/  @P0 BRA `(.L_x_21) ;  /* 0x0000000000140947 */ /* 0x000fea0003800000 */
[----:B------:R-:W2:Y:S02]  /*0440*/  LDG.E.CONSTANT R5, desc[UR4][R2.64+0x1300] ;  /* 0x0013000402057981 */ /* 0x000ea4000c1e9900 */
[----:B--2---:R-:W-:-:S07]  /*0450*/  FADD R4, R4, R5 ;  /* 0x0000000504047221 */ /* 0x004fce0000000000 */
.L_x_20:
[----:B------:R-:W-:Y:S05]  /*0460*/  @P0 BRA `(.L_x_22) ;  /* 0x0000000000140947 */ /* 0x000fea0003800000 */
[----:B------:R-:W2:Y:S02]  /*0470*/  LDG.E.CONSTANT R5, desc[UR4][R2.64+0x1400] ;  /* 0x0014000402057981 */ /* 0x000ea4000c1e9900 */
[----:B--2---:R-:W-:-:S07]  /*0480*/  FADD R4, R4, R5 ;  /* 0x0000000504047221 */ /* 0x004fce0000000000 */
.L_x_21:
[----:B------:R-:W-:Y:S05]  /*0490*/  @P0 BRA `(.L_x_23) ;  /* 0x0000000000140947 */ /* 0x000fea0003800000 */
[----:B------:R-:W2:Y:S02]  /*04a0*/  LDG.E.CONSTANT R5, desc[UR4][R2.64+0x1500] ;  /* 0x0015000402057981 */ /* 0x000ea4000c1e9900 */
[----:B--2---:R-:W-:-:S07]  /*04b0*/  FADD R4, R4, R5 ;  /* 0x0000000504047221 */ /* 0x004fce0000000000 */
.L_x_22:
[----:B------:R-:W-:Y:S05]  /*04c0*/  @P0 BRA `(.L_x_24) ;  /* 0x0000000000180947 */ /* 0x000fea0003800000 */
[----:B------:R-:W2:Y:S02]  /*04d0*/  LDG.E.CONSTANT R5, desc[UR4][R2.64+0x1600] ;  /* 0x0016000402057981 */ /* 0x000ea4000c1e9900 */
[----:B--2---:R-:W-:-:S07]  /*04e0*/  FADD R4, R4, R5 ;  /* 0x0000000504047221 */ /* 0x004fce0000000000 */
.L_x_23:
[----:B------:R-:W-:Y:S05]  /*04f0*/  @P0 BREAK.RELIABLE B1 ;  /* 0x0000000000010942 */ /* 0x000fea0003800100 */
[----:B------:R-:W-:Y:S05]  /*0500*/  @P0 BRA `(.L_x_25) ;  /* 0x00000000001c0947 */ /* 0x000fea0003800000 */
[----:B------:R-:W2:Y:S02]  /*0510*/  LDG.E.CONSTANT R5, desc[UR4][R2.64+0x1700] ;  /* 0x0017000402057981 */ /* 0x000ea4000c1e9900 */
[----:B--2---:R-:W-:-:S07]  /*0520*/  FADD R4, R4, R5 ;  /* 0x0000000504047221 */ /* 0x004fce0000000000 */
.L_x_24:
[----:B------:R-:W-:Y:S05]  /*0530*/  @P0 BREAK.RELIABLE B1 ;  /* 0x0000000000010942 */ /* 0x000fea0003800100 */
[----:B------:R-:W-:Y:S05]  /*0540*/  @P0 BRA `(.L_x_25) ;  /* 0x00000000000c0947 */ /* 0x000fea0003800000 */
[----:B------:R-:W-:Y:S05]  /*0550*/  BSYNC.RELIABLE B1 ;  /* 0x0000000000017941 */ /* 0x000fea0003800100 */
.L_x_3:
[----:B------:R-:W2:Y:S02]  /*0560*/  LDG.E.CONSTANT R3, desc[UR4][R2.64+0x1800] ;  /* 0x0018000402037981 */ /* 0x000ea4000c1e9900 */
[----:B--2---:R-:W-:-:S07]  /*0570*/  FADD R4, R4, R3 ;  /* 0x0000000304047221 */ /* 0x004fce0000000000 */
.L_x_25:
[----:B------:R-:W-:Y:S05]  /*0580*/  BSYNC.RECONVERGENT B0 ;  /* 0x0000000000007941 */ /* 0x000fea0003800200 */
.L_x_2:
[----:B------:R-:W-:Y:S05]  /*0590*/  WARPSYNC.ALL ;  /* 0x0000000000007948 */ /* 0x000fea0003800000 */
[----:B------:R-:W-:Y:S05]  /*05a0*/  @P0 EXIT ;  /* 0x000000000000094d */ /* 0x000fea0003800000 */
[----:B------:R-:W0:Y:S01]  /*05b0*/  LDC.64 R2, c[0x0][0x388] ;  /* 0x0000e200ff027b82 */ /* 0x000e220000000a00 */
[----:B------:R-:W-:Y:S01]  /*05c0*/  FMUL R5, R4, 0.039999999105930328369 ;  /* 0x3d23d70a04057820 */ /* 0x000fe20000400000 */
[----:B0-----:R-:W-:-:S05]  /*05d0*/  IMAD.WIDE.U32 R2, R0, 0x4, R2 ;  /* 0x0000000400027825 */ /* 0x001fca00078e0002 */
[----:B------:R-:W-:Y:S01]  /*05e0*/  STG.E desc[UR4][R2.64], R5 ;  /* 0x0000000502007986 */ /* 0x000fe2000c101904 */
[----:B------:R-:W-:Y:S05]  /*05f0*/  EXIT ;  /* 0x000000000000794d */ /* 0x000fea0003800000 */
.L_x_26:
[----:B------:R-:W-:-:S00]  /*0600*/  BRA `(.L_x_26) ;  /* 0xfffffffc00fc7947 */ /* 0x000fc0000383ffff */
[----:B------:R-:W-:-:S00]  /*0610*/  NOP ;  /* 0x0000000000007918 */ /* 0x000fc00000000000 */
        /* <DEDUP_REMOVED lines=14> */
.L_x_27:


//--------------------- .nv.shared.reserved.0     --------------------------
	.section	.nv.shared.reserved.0,"aw",@nobits
	.weak		__nv_reservedSMEM_offset_0_alias
	.size		__nv_reservedSMEM_offset_0_alias, 0, 64
	.other		__nv_reservedSMEM_offset_0_alias,@"STO_CUDA_RESERVED_SHARED STV_DEFAULT"
__nv_reservedSMEM_offset_0_alias:
	.zero		0
	.zero		64


//--------------------- .nv.constant0.avgpool_kernel --------------------------
	.section	.nv.constant0.avgpool_kernel,"a",@progbits
	.sectionflags	@""
	.align	4
.nv.constant0.avgpool_kernel:
	.zero		912


//--------------------- SYMBOLS --------------------------

	.type		.nv.reservedSmem.offset0,@object
	.size		.nv.reservedSmem.offset0,0x4
